	.headerflags	@"EF_CUDA_TEXMODE_UNIFIED EF_CUDA_64BIT_ADDRESS EF_CUDA_ACCELERATORS EF_CUDA_SM90 EF_CUDA_VIRTUAL_SM(EF_CUDA_SM90)"
	.elftype	@"ET_EXEC"


//--------------------- .nv.info                  --------------------------
	.section	.nv.info,"",@"SHT_CUDA_INFO"
	.align	4


	//----- nvinfo : EIATTR_REGCOUNT
	.align		4
        /*0000*/ 	.byte	0x04, 0x2f
        /*0002*/ 	.short	(.L_1 - .L_0)
	.align		4
.L_0:
        /*0004*/ 	.word	index@(triton_poi_fused__unsafe_index_add_mul_sub_32)
        /*0008*/ 	.word	0x00000019


	//----- nvinfo : EIATTR_MIN_STACK_SIZE
	.align		4
.L_1:
        /*000c*/ 	.byte	0x04, 0x12
        /*000e*/ 	.short	(.L_3 - .L_2)
	.align		4
.L_2:
        /*0010*/ 	.word	index@(triton_poi_fused__unsafe_index_add_mul_sub_32)
        /*0014*/ 	.word	0x00000000


	//----- nvinfo : EIATTR_FRAME_SIZE
	.align		4
.L_3:
        /*0018*/ 	.byte	0x04, 0x11
        /*001a*/ 	.short	(.L_5 - .L_4)
	.align		4
.L_4:
        /*001c*/ 	.word	index@(triton_poi_fused__unsafe_index_add_mul_sub_32)
        /*0020*/ 	.word	0x00000000


	//----- nvinfo : EIATTR_MIN_STACK_SIZE
	.align		4
.L_5:
        /*0024*/ 	.byte	0x04, 0x12
        /*0026*/ 	.short	(.L_7 - .L_6)
	.align		4
.L_6:
        /*0028*/ 	.word	index@(triton_poi_fused__unsafe_index_add_mul_sub_32)
        /*002c*/ 	.word	0x00000000
.L_7:


//--------------------- .nv.info.triton_poi_fused__unsafe_index_add_mul_sub_32 --------------------------
	.section	.nv.info.triton_poi_fused__unsafe_index_add_mul_sub_32,"",@"SHT_CUDA_INFO"
	.sectionflags	@""
	.align	4


	//----- nvinfo : EIATTR_CUDA_API_VERSION
	.align		4
        /*0000*/ 	.byte	0x04, 0x37
        /*0002*/ 	.short	(.L_9 - .L_8)
.L_8:
        /*0004*/ 	.word	0x0000007c


	//----- nvinfo : EIATTR_KPARAM_INFO
	.align		4
.L_9:
        /*0008*/ 	.byte	0x04, 0x17
        /*000a*/ 	.short	(.L_11 - .L_10)
.L_10:
        /*000c*/ 	.word	0x00000000
        /*0010*/ 	.short	0x0006
        /*0012*/ 	.short	0x0030
        /*0014*/ 	.byte	0x00, 0xf0, 0x11, 0x00


	//----- nvinfo : EIATTR_KPARAM_INFO
	.align		4
.L_11:
        /*0018*/ 	.byte	0x04, 0x17
        /*001a*/ 	.short	(.L_13 - .L_12)
.L_12:
        /*001c*/ 	.word	0x00000000
        /*0020*/ 	.short	0x0005
        /*0022*/ 	.short	0x0028
        /*0024*/ 	.byte	0x00, 0xf4, 0x21, 0x00


	//----- nvinfo : EIATTR_KPARAM_INFO
	.align		4
.L_13:
        /*0028*/ 	.byte	0x04, 0x17
        /*002a*/ 	.short	(.L_15 - .L_14)
.L_14:
        /*002c*/ 	.word	0x00000000
        /*0030*/ 	.short	0x0004
        /*0032*/ 	.short	0x0020
        /*0034*/ 	.byte	0x00, 0xf4, 0x21, 0x00


	//----- nvinfo : EIATTR_KPARAM_INFO
	.align		4
.L_15:
        /*0038*/ 	.byte	0x04, 0x17
        /*003a*/ 	.short	(.L_17 - .L_16)
.L_16:
        /*003c*/ 	.word	0x00000000
        /*0040*/ 	.short	0x0003
        /*0042*/ 	.short	0x0018
        /*0044*/ 	.byte	0x00, 0xf4, 0x21, 0x00


	//----- nvinfo : EIATTR_KPARAM_INFO
	.align		4
.L_17:
        /*0048*/ 	.byte	0x04, 0x17
        /*004a*/ 	.short	(.L_19 - .L_18)
.L_18:
        /*004c*/ 	.word	0x00000000
        /*0050*/ 	.short	0x0002
        /*0052*/ 	.short	0x0010
        /*0054*/ 	.byte	0x00, 0xf4, 0x21, 0x00


	//----- nvinfo : EIATTR_KPARAM_INFO
	.align		4
.L_19:
        /*0058*/ 	.byte	0x04, 0x17
        /*005a*/ 	.short	(.L_21 - .L_20)
.L_20:
        /*005c*/ 	.word	0x00000000
        /*0060*/ 	.short	0x0001
        /*0062*/ 	.short	0x0008
        /*0064*/ 	.byte	0x00, 0xf4, 0x21, 0x00


	//----- nvinfo : EIATTR_KPARAM_INFO
	.align		4
.L_21:
        /*0068*/ 	.byte	0x04, 0x17
        /*006a*/ 	.short	(.L_23 - .L_22)
.L_22:
        /*006c*/ 	.word	0x00000000
        /*0070*/ 	.short	0x0000
        /*0072*/ 	.short	0x0000
        /*0074*/ 	.byte	0x00, 0xf4, 0x21, 0x00


	//----- nvinfo : EIATTR_SPARSE_MMA_MASK
	.align		4
.L_23:
        /*0078*/ 	.byte	0x03, 0x50
        /*007a*/ 	.short	0x0000


	//----- nvinfo : EIATTR_MAXREG_COUNT
	.align		4
        /*007c*/ 	.byte	0x03, 0x1b
        /*007e*/ 	.short	0x00ff


	//----- nvinfo : EIATTR_EXIT_INSTR_OFFSETS
	.align		4
        /*0080*/ 	.byte	0x04, 0x1c
        /*0082*/ 	.short	(.L_25 - .L_24)


	//   ....[0]....
.L_24:
        /*0084*/ 	.word	0x000004e0


	//----- nvinfo : EIATTR_REQNTID
	.align		4
.L_25:
        /*0088*/ 	.byte	0x04, 0x10
        /*008a*/ 	.short	(.L_27 - .L_26)
.L_26:
        /*008c*/ 	.word	0x00000100
        /*0090*/ 	.word	0x00000001
        /*0094*/ 	.word	0x00000001


	//----- nvinfo : EIATTR_CBANK_PARAM_SIZE
	.align		4
.L_27:
        /*0098*/ 	.byte	0x03, 0x19
        /*009a*/ 	.short	0x0034


	//----- nvinfo : EIATTR_PARAM_CBANK
	.align		4
        /*009c*/ 	.byte	0x04, 0x0a
        /*009e*/ 	.short	(.L_29 - .L_28)
	.align		4
.L_28:
        /*00a0*/ 	.word	index@(.nv.constant0.triton_poi_fused__unsafe_index_add_mul_sub_32)
        /*00a4*/ 	.short	0x0210
        /*00a6*/ 	.short	0x0034


	//----- nvinfo : EIATTR_SW_WAR
	.align		4
.L_29:
        /*00a8*/ 	.byte	0x04, 0x36
        /*00aa*/ 	.short	(.L_31 - .L_30)
.L_30:
        /*00ac*/ 	.word	0x00000008
.L_31:


//--------------------- .nv.callgraph             --------------------------
	.section	.nv.callgraph,"",@"SHT_CUDA_CALLGRAPH"
	.align	4
	.sectionentsize	8
	.align		4
        /*0000*/ 	.word	0x00000000
	.align		4
        /*0004*/ 	.word	0xffffffff
	.align		4
        /*0008*/ 	.word	0x00000000
	.align		4
        /*000c*/ 	.word	0xfffffffe
	.align		4
        /*0010*/ 	.word	0x00000000
	.align		4
        /*0014*/ 	.word	0xfffffffd
	.align		4
        /*0018*/ 	.word	0x00000000
	.align		4
        /*001c*/ 	.word	0xfffffffc


//--------------------- .text.triton_poi_fused__unsafe_index_add_mul_sub_32 --------------------------
	.section	.text.triton_poi_fused__unsafe_index_add_mul_sub_32,"ax",@progbits
	.align	128
        .global         triton_poi_fused__unsafe_index_add_mul_sub_32
        .type           triton_poi_fused__unsafe_index_add_mul_sub_32,@function
        .size           triton_poi_fused__unsafe_index_add_mul_sub_32,(.L_x_1 - triton_poi_fused__unsafe_index_add_mul_sub_32)
        .other          triton_poi_fused__unsafe_index_add_mul_sub_32,@"STO_CUDA_ENTRY STV_DEFAULT"
triton_poi_fused__unsafe_index_add_mul_sub_32:
.text.triton_poi_fused__unsafe_index_add_mul_sub_32:
[----:B------:R-:W-:Y:S01]  /*0000*/  LDC R1, c[0x0][0x28] ;  /* 0x00000a00ff017b82 */ /* 0x000fe20000000800 */
[----:B------:R-:W1:Y:S07]  /*0010*/  S2R R0, SR_TID.X ;  /* 0x0000000000007919 */ /* 0x000e6e0000002100 */
[----:B------:R-:W2:Y:S01]  /*0020*/  LDC.64 R14, c[0x0][0x210] ;  /* 0x00008400ff0e7b82 */ /* 0x000ea20000000a00 */
[----:B------:R-:W-:Y:S01]  /*0030*/  ULDC.64 UR4, c[0x0][0x208] ;  /* 0x0000820000047ab9 */ /* 0x000fe20000000a00 */
[----:B------:R-:W-:Y:S01]  /*0040*/  ULDC.64 UR6, c[0x0][0x220] ;  /* 0x0000880000067ab9 */ /* 0x000fe20000000a00 */
[----:B------:R-:W3:Y:S05]  /*0050*/  S2R R3, SR_CTAID.X ;  /* 0x0000000000037919 */ /* 0x000eea0000002500 */
[----:B------:R-:W4:Y:S01]  /*0060*/  LDC.64 R8, c[0x0][0x218] ;  /* 0x00008600ff087b82 */ /* 0x000f220000000a00 */
[----:B-1----:R-:W-:-:S05]  /*0070*/  IMAD.SHL.U32 R0, R0, 0x2, RZ ;  /* 0x0000000200007824 */ /* 0x002fca00078e00ff */
[----:B------:R-:W-:-:S05]  /*0080*/  LOP3.LUT R0, R0, 0x1fe, RZ, 0xc0, !PT ;  /* 0x000001fe00007812 */ /* 0x000fca00078ec0ff */
[----:B---3--:R-:W-:-:S05]  /*0090*/  IMAD R0, R3, 0x200, R0 ;  /* 0x0000020003007824 */ /* 0x008fca00078e0200 */
[----:B------:R-:W-:-:S04]  /*00a0*/  SHF.R.S32.HI R5, RZ, 0x1f, R0 ;  /* 0x0000001fff057819 */ /* 0x000fc80000011400 */
[----:B------:R-:W-:-:S04]  /*00b0*/  LEA.HI R2, R5, R0, RZ, 0x6 ;  /* 0x0000000005027211 */ /* 0x000fc800078f30ff */
[----:B------:R-:W-:Y:S02]  /*00c0*/  SHF.R.S32.HI R4, RZ, 0x6, R2 ;  /* 0x00000006ff047819 */ /* 0x000fe40000011402 */
[----:B------:R-:W-:Y:S02]  /*00d0*/  LOP3.LUT R7, R2, 0xffffffc0, RZ, 0xc0, !PT ;  /* 0xffffffc002077812 */ /* 0x000fe400078ec0ff */
[----:B------:R-:W-:-:S04]  /*00e0*/  LEA.HI R5, R4, R4, RZ, 0x6 ;  /* 0x0000000404057211 */ /* 0x000fc800078f30ff */
[----:B------:R-:W-:-:S05]  /*00f0*/  LOP3.LUT R5, R5, 0xffffffc0, RZ, 0xc0, !PT ;  /* 0xffffffc005057812 */ /* 0x000fca00078ec0ff */
[----:B------:R-:W-:-:S04]  /*0100*/  IMAD.IADD R5, R4, 0x1, -R5 ;  /* 0x0000000104057824 */ /* 0x000fc800078e0a05 */
[----:B--2---:R-:W-:Y:S02]  /*0110*/  IMAD.WIDE R14, R5, 0x8, R14 ;  /* 0x00000008050e7825 */ /* 0x004fe400078e020e */
[----:B------:R-:W1:Y:S04]  /*0120*/  LDC.64 R4, c[0x0][0x228] ;  /* 0x00008a00ff047b82 */ /* 0x000e680000000a00 */
[----:B------:R-:W2:Y:S01]  /*0130*/  LDG.E.EL.64 R14, desc[UR4][R14.64] ;  /* 0x000000040e0e7981 */ /* 0x000ea2000c2e1b00 */
[----:B------:R-:W-:-:S04]  /*0140*/  IMAD.IADD R12, R0, 0x1, -R7 ;  /* 0x00000001000c7824 */ /* 0x000fc800078e0a07 */
[----:B----4-:R-:W-:-:S06]  /*0150*/  IMAD.WIDE R8, R12, 0x8, R8 ;  /* 0x000000080c087825 */ /* 0x010fcc00078e0208 */
[----:B------:R-:W3:Y:S01]  /*0160*/  LDG.E.EL.128 R8, desc[UR4][R8.64] ;  /* 0x0000000408087981 */ /* 0x000ee2000c2e1d00 */
[----:B-1----:R-:W-:-:S06]  /*0170*/  IMAD.WIDE R4, R12, 0x8, R4 ;  /* 0x000000080c047825 */ /* 0x002fcc00078e0204 */
[----:B------:R-:W4:Y:S01]  /*0180*/  LDG.E.EL.128 R4, desc[UR4][R4.64] ;  /* 0x0000000404047981 */ /* 0x000f22000c2e1d00 */
[----:B------:R-:W-:-:S04]  /*0190*/  SHF.R.S32.HI R3, RZ, 0x16, R3 ;  /* 0x00000016ff037819 */ /* 0x000fc80000011403 */
[----:B------:R-:W-:-:S04]  /*01a0*/  SGXT R3, R3, 0x1 ;  /* 0x000000010303781a */ /* 0x000fc80000000200 */
[----:B------:R-:W-:Y:S02]  /*01b0*/  LEA.HI R3, R3, R0, RZ, 0xc ;  /* 0x0000000003037211 */ /* 0x000fe400078f60ff */
[----:B--2---:R-:W-:-:S04]  /*01c0*/  SHF.R.U32.HI R13, RZ, 0x1a, R15 ;  /* 0x0000001aff0d7819 */ /* 0x004fc8000001160f */
[----:B------:R-:W-:-:S04]  /*01d0*/  LOP3.LUT R13, R13, 0x20, RZ, 0xc0, !PT ;  /* 0x000000200d0d7812 */ /* 0x000fc800078ec0ff */
[----:B------:R-:W-:Y:S02]  /*01e0*/  IADD3 R16, P0, R14, R13, RZ ;  /* 0x0000000d0e107210 */ /* 0x000fe40007f1e0ff */
[----:B---3--:R-:W-:-:S03]  /*01f0*/  SHF.R.U32.HI R19, RZ, 0x18, R9 ;  /* 0x00000018ff137819 */ /* 0x008fc60000011609 */
[----:B------:R-:W-:Y:S01]  /*0200*/  IMAD.X R13, RZ, RZ, R15, P0 ;  /* 0x000000ffff0d7224 */ /* 0x000fe200000e060f */
[----:B------:R-:W-:Y:S01]  /*0210*/  LEA R2, P0, R8, UR6, 0x2 ;  /* 0x0000000608027c11 */ /* 0x000fe2000f8010ff */
[----:B------:R-:W-:Y:S01]  /*0220*/  IMAD.SHL.U32 R14, R16, 0x80, RZ ;  /* 0x00000080100e7824 */ /* 0x000fe200078e00ff */
[----:B------:R-:W-:Y:S02]  /*0230*/  SHF.R.U32.HI R15, RZ, 0x18, R11 ;  /* 0x00000018ff0f7819 */ /* 0x000fe4000001160b */
[----:B------:R-:W-:Y:S02]  /*0240*/  LEA R17, P1, R10, UR6, 0x2 ;  /* 0x000000060a117c11 */ /* 0x000fe4000f8210ff */
[----:B------:R-:W-:Y:S02]  /*0250*/  LEA.HI.X R18, R8, UR7, R9, 0x2, P0 ;  /* 0x0000000708127c11 */ /* 0x000fe400080f1409 */
[----:B------:R-:W-:Y:S02]  /*0260*/  SHF.L.U64.HI R13, R16, 0x7, R13 ;  /* 0x00000007100d7819 */ /* 0x000fe4000001020d */
[----:B------:R-:W-:-:S02]  /*0270*/  LOP3.LUT R15, R15, 0x80, RZ, 0xc0, !PT ;  /* 0x000000800f0f7812 */ /* 0x000fc400078ec0ff */
[----:B----4-:R-:W-:Y:S02]  /*0280*/  LEA R9, P4, R4, UR6, 0x2 ;  /* 0x0000000604097c11 */ /* 0x010fe4000f8810ff */
[----:B------:R-:W-:Y:S02]  /*0290*/  LEA.HI.X R16, R10, UR7, R11, 0x2, P1 ;  /* 0x000000070a107c11 */ /* 0x000fe400088f140b */
[--C-:B------:R-:W-:Y:S02]  /*02a0*/  SHF.R.U32.HI R11, RZ, 0x18, R5.reuse ;  /* 0x00000018ff0b7819 */ /* 0x100fe40000011605 */
[----:B------:R-:W-:Y:S02]  /*02b0*/  LEA.HI.X R20, R4, UR7, R5, 0x2, P4 ;  /* 0x0000000704147c11 */ /* 0x000fe4000a0f1405 */
[----:B------:R-:W1:Y:S01]  /*02c0*/  LDC.64 R4, c[0x0][0x230] ;  /* 0x00008c00ff047b82 */ /* 0x000e620000000a00 */
[----:B------:R-:W-:Y:S02]  /*02d0*/  IADD3 R8, P2, P3, R14, R17, R15 ;  /* 0x000000110e087210 */ /* 0x000fe40007b5e00f */
[----:B------:R-:W-:-:S02]  /*02e0*/  LOP3.LUT R19, R19, 0x80, RZ, 0xc0, !PT ;  /* 0x0000008013137812 */ /* 0x000fc400078ec0ff */
[----:B------:R-:W-:Y:S02]  /*02f0*/  LEA R15, P4, R6, UR6, 0x2 ;  /* 0x00000006060f7c11 */ /* 0x000fe4000f8810ff */
[----:B------:R-:W-:Y:S02]  /*0300*/  SHF.R.U32.HI R10, RZ, 0x18, R7 ;  /* 0x00000018ff0a7819 */ /* 0x000fe40000011607 */
[----:B------:R-:W-:Y:S02]  /*0310*/  LOP3.LUT R11, R11, 0x80, RZ, 0xc0, !PT ;  /* 0x000000800b0b7812 */ /* 0x000fe400078ec0ff */
[----:B------:R-:W-:Y:S02]  /*0320*/  IADD3 R2, P0, P1, R14, R2, R19 ;  /* 0x000000020e027210 */ /* 0x000fe4000791e013 */
[----:B------:R-:W-:Y:S02]  /*0330*/  LEA.HI.X R22, R6, UR7, R7, 0x2, P4 ;  /* 0x0000000706167c11 */ /* 0x000fe4000a0f1407 */
[----:B------:R-:W-:-:S02]  /*0340*/  LOP3.LUT R7, R10, 0x80, RZ, 0xc0, !PT ;  /* 0x000000800a077812 */ /* 0x000fc400078ec0ff */
[C---:B------:R-:W-:Y:S02]  /*0350*/  IADD3 R6, P4, P5, R14.reuse, R9, R11 ;  /* 0x000000090e067210 */ /* 0x040fe40007d9e00b */
[----:B------:R-:W-:Y:S02]  /*0360*/  SHF.R.S32.HI R11, RZ, 0xc, R3 ;  /* 0x0000000cff0b7819 */ /* 0x000fe40000011403 */
[----:B------:R-:W-:Y:S02]  /*0370*/  IADD3.X R3, R13, R18, RZ, P0, P1 ;  /* 0x000000120d037210 */ /* 0x000fe400007e24ff */
[----:B------:R-:W-:Y:S01]  /*0380*/  IADD3 R10, P0, P1, R14, R15, R7 ;  /* 0x0000000f0e0a7210 */ /* 0x000fe2000791e007 */
[----:B------:R-:W-:Y:S01]  /*0390*/  IMAD.SHL.U32 R15, R11, 0x400, RZ ;  /* 0x000004000b0f7824 */ /* 0x000fe200078e00ff */
[C---:B------:R-:W-:Y:S02]  /*03a0*/  IADD3.X R9, R13.reuse, R16, RZ, P2, P3 ;  /* 0x000000100d097210 */ /* 0x040fe400017e64ff */
[----:B------:R-:W-:Y:S01]  /*03b0*/  IADD3.X R7, R13, R20, RZ, P4, P5 ;  /* 0x000000140d077210 */ /* 0x000fe200027ea4ff */
[----:B------:R-:W-:Y:S01]  /*03c0*/  IMAD.WIDE R2, R15, 0x4, R2 ;  /* 0x000000040f027825 */ /* 0x000fe200078e0202 */
[----:B------:R-:W-:-:S03]  /*03d0*/  IADD3.X R11, R13, R22, RZ, P0, P1 ;  /* 0x000000160d0b7210 */ /* 0x000fc600007e24ff */
[C---:B------:R-:W-:Y:S02]  /*03e0*/  IMAD.WIDE R8, R15.reuse, 0x4, R8 ;  /* 0x000000040f087825 */ /* 0x040fe400078e0208 */
[----:B------:R-:W2:Y:S02]  /*03f0*/  LDG.E.EL R3, desc[UR4][R2.64] ;  /* 0x0000000402037981 */ /* 0x000ea4000c2e1900 */
[C---:B------:R-:W-:Y:S02]  /*0400*/  IMAD.WIDE R6, R15.reuse, 0x4, R6 ;  /* 0x000000040f067825 */ /* 0x040fe400078e0206 */
[----:B------:R-:W3:Y:S02]  /*0410*/  LDG.E.EL R8, desc[UR4][R8.64] ;  /* 0x0000000408087981 */ /* 0x000ee4000c2e1900 */
[----:B------:R-:W-:Y:S02]  /*0420*/  IMAD.WIDE R10, R15, 0x4, R10 ;  /* 0x000000040f0a7825 */ /* 0x000fe400078e020a */
[----:B------:R-:W2:Y:S02]  /*0430*/  LDG.E.EL R6, desc[UR4][R6.64] ;  /* 0x0000000406067981 */ /* 0x000ea4000c2e1900 */
[----:B-1----:R-:W-:-:S02]  /*0440*/  IMAD.WIDE R4, R12, 0x4, R4 ;  /* 0x000000040c047825 */ /* 0x002fc400078e0204 */
[----:B------:R-:W3:Y:S01]  /*0450*/  LDG.E.EL R11, desc[UR4][R10.64] ;  /* 0x000000040a0b7981 */ /* 0x000ee2000c2e1900 */
[----:B------:R-:W1:Y:S03]  /*0460*/  LDC.64 R12, c[0x0][0x238] ;  /* 0x00008e00ff0c7b82 */ /* 0x000e660000000a00 */
[----:B------:R-:W4:Y:S01]  /*0470*/  LDG.E.EL.64 R4, desc[UR4][R4.64] ;  /* 0x0000000404047981 */ /* 0x000f22000c2e1b00 */
[----:B-1----:R-:W-:-:S04]  /*0480*/  IMAD.WIDE R12, R0, 0x4, R12 ;  /* 0x00000004000c7825 */ /* 0x002fc800078e020c */
[----:B--2---:R-:W-:Y:S01]  /*0490*/  FADD R14, -R3, R6 ;  /* 0x00000006030e7221 */ /* 0x004fe20000000100 */
[----:B---3--:R-:W-:-:S03]  /*04a0*/  FADD R15, -R8, R11 ;  /* 0x0000000b080f7221 */ /* 0x008fc60000000100 */
[----:B----4-:R-:W-:Y:S01]  /*04b0*/  FFMA R14, R4, R14, R3 ;  /* 0x0000000e040e7223 */ /* 0x010fe20000000003 */
[----:B------:R-:W-:-:S05]  /*04c0*/  FFMA R15, R5, R15, R8 ;  /* 0x0000000f050f7223 */ /* 0x000fca0000000008 */
[----:B------:R-:W-:Y:S01]  /*04d0*/  STG.E.64 desc[UR4][R12.64], R14 ;  /* 0x0000000e0c007986 */ /* 0x000fe2000c101b04 */
[----:B------:R-:W-:Y:S05]  /*04e0*/  EXIT ;  /* 0x000000000000794d */ /* 0x000fea0003800000 */
.L_x_0:
[----:B------:R-:W-:-:S00]  /*04f0*/  BRA `(.L_x_0) ;  /* 0xfffffffc00fc7947 */ /* 0x000fc0000383ffff */
[----:B------:R-:W-:-:S00]  /*0500*/  NOP ;  /* 0x0000000000007918 */ /* 0x000fc00000000000 */
[----:B------:R-:W-:-:S00]  /*0510*/  NOP ;  /* 0x0000000000007918 */ /* 0x000fc00000000000 */
[----:B------:R-:W-:-:S00]  /*0520*/  NOP ;  /* 0x0000000000007918 */ /* 0x000fc00000000000 */
[----:B------:R-:W-:-:S00]  /*0530*/  NOP ;  /* 0x0000000000007918 */ /* 0x000fc00000000000 */
[----:B------:R-:W-:-:S00]  /*0540*/  NOP ;  /* 0x0000000000007918 */ /* 0x000fc00000000000 */
[----:B------:R-:W-:-:S00]  /*0550*/  NOP ;  /* 0x0000000000007918 */ /* 0x000fc00000000000 */
[----:B------:R-:W-:-:S00]  /*0560*/  NOP ;  /* 0x0000000000007918 */ /* 0x000fc00000000000 */
[----:B------:R-:W-:-:S00]  /*0570*/  NOP ;  /* 0x0000000000007918 */ /* 0x000fc00000000000 */
.L_x_1:


//--------------------- .nv.constant0.triton_poi_fused__unsafe_index_add_mul_sub_32 --------------------------
	.section	.nv.constant0.triton_poi_fused__unsafe_index_add_mul_sub_32,"a",@progbits
	.sectionflags	@""
	.align	4
.nv.constant0.triton_poi_fused__unsafe_index_add_mul_sub_32:
	.zero		580
